	.headerflags	@"EF_CUDA_TEXMODE_UNIFIED EF_CUDA_64BIT_ADDRESS EF_CUDA_ACCELERATORS EF_CUDA_SM90 EF_CUDA_VIRTUAL_SM(EF_CUDA_SM90)"
	.elftype	@"ET_EXEC"


//--------------------- .nv.info                  --------------------------
	.section	.nv.info,"",@"SHT_CUDA_INFO"
	.align	4


	//----- nvinfo : EIATTR_REGCOUNT
	.align		4
        /*0000*/ 	.byte	0x04, 0x2f
        /*0002*/ 	.short	(.L_3 - .L_2)
	.align		4
.L_2:
        /*0004*/ 	.word	index@(triton_poi_fused__native_batch_norm_legit_no_training_add_17)
        /*0008*/ 	.word	0x00000012


	//----- nvinfo : EIATTR_MIN_STACK_SIZE
	.align		4
.L_3:
        /*000c*/ 	.byte	0x04, 0x12
        /*000e*/ 	.short	(.L_5 - .L_4)
	.align		4
.L_4:
        /*0010*/ 	.word	index@(triton_poi_fused__native_batch_norm_legit_no_training_add_17)
        /*0014*/ 	.word	0x00000000


	//----- nvinfo : EIATTR_FRAME_SIZE
	.align		4
.L_5:
        /*0018*/ 	.byte	0x04, 0x11
        /*001a*/ 	.short	(.L_7 - .L_6)
	.align		4
.L_6:
        /*001c*/ 	.word	index@(triton_poi_fused__native_batch_norm_legit_no_training_add_17)
        /*0020*/ 	.word	0x00000000


	//----- nvinfo : EIATTR_MIN_STACK_SIZE
	.align		4
.L_7:
        /*0024*/ 	.byte	0x04, 0x12
        /*0026*/ 	.short	(.L_9 - .L_8)
	.align		4
.L_8:
        /*0028*/ 	.word	index@(triton_poi_fused__native_batch_norm_legit_no_training_add_17)
        /*002c*/ 	.word	0x00000000
.L_9:


//--------------------- .nv.info.triton_poi_fused__native_batch_norm_legit_no_training_add_17 --------------------------
	.section	.nv.info.triton_poi_fused__native_batch_norm_legit_no_training_add_17,"",@"SHT_CUDA_INFO"
	.sectionflags	@""
	.align	4


	//----- nvinfo : EIATTR_CUDA_API_VERSION
	.align		4
        /*0000*/ 	.byte	0x04, 0x37
        /*0002*/ 	.short	(.L_11 - .L_10)
.L_10:
        /*0004*/ 	.word	0x0000007c


	//----- nvinfo : EIATTR_KPARAM_INFO
	.align		4
.L_11:
        /*0008*/ 	.byte	0x04, 0x17
        /*000a*/ 	.short	(.L_13 - .L_12)
.L_12:
        /*000c*/ 	.word	0x00000000
        /*0010*/ 	.short	0x0006
        /*0012*/ 	.short	0x0030
        /*0014*/ 	.byte	0x00, 0xf0, 0x11, 0x00


	//----- nvinfo : EIATTR_KPARAM_INFO
	.align		4
.L_13:
        /*0018*/ 	.byte	0x04, 0x17
        /*001a*/ 	.short	(.L_15 - .L_14)
.L_14:
        /*001c*/ 	.word	0x00000000
        /*0020*/ 	.short	0x0005
        /*0022*/ 	.short	0x0028
        /*0024*/ 	.byte	0x00, 0xf4, 0x21, 0x00


	//----- nvinfo : EIATTR_KPARAM_INFO
	.align		4
.L_15:
        /*0028*/ 	.byte	0x04, 0x17
        /*002a*/ 	.short	(.L_17 - .L_16)
.L_16:
        /*002c*/ 	.word	0x00000000
        /*0030*/ 	.short	0x0004
        /*0032*/ 	.short	0x0020
        /*0034*/ 	.byte	0x00, 0xf4, 0x21, 0x00


	//----- nvinfo : EIATTR_KPARAM_INFO
	.align		4
.L_17:
        /*0038*/ 	.byte	0x04, 0x17
        /*003a*/ 	.short	(.L_19 - .L_18)
.L_18:
        /*003c*/ 	.word	0x00000000
        /*0040*/ 	.short	0x0003
        /*0042*/ 	.short	0x0018
        /*0044*/ 	.byte	0x00, 0xf4, 0x21, 0x00


	//----- nvinfo : EIATTR_KPARAM_INFO
	.align		4
.L_19:
        /*0048*/ 	.byte	0x04, 0x17
        /*004a*/ 	.short	(.L_21 - .L_20)
.L_20:
        /*004c*/ 	.word	0x00000000
        /*0050*/ 	.short	0x0002
        /*0052*/ 	.short	0x0010
        /*0054*/ 	.byte	0x00, 0xf4, 0x21, 0x00


	//----- nvinfo : EIATTR_KPARAM_INFO
	.align		4
.L_21:
        /*0058*/ 	.byte	0x04, 0x17
        /*005a*/ 	.short	(.L_23 - .L_22)
.L_22:
        /*005c*/ 	.word	0x00000000
        /*0060*/ 	.short	0x0001
        /*0062*/ 	.short	0x0008
        /*0064*/ 	.byte	0x00, 0xf4, 0x21, 0x00


	//----- nvinfo : EIATTR_KPARAM_INFO
	.align		4
.L_23:
        /*0068*/ 	.byte	0x04, 0x17
        /*006a*/ 	.short	(.L_25 - .L_24)
.L_24:
        /*006c*/ 	.word	0x00000000
        /*0070*/ 	.short	0x0000
        /*0072*/ 	.short	0x0000
        /*0074*/ 	.byte	0x00, 0xf4, 0x21, 0x00


	//----- nvinfo : EIATTR_SPARSE_MMA_MASK
	.align		4
.L_25:
        /*0078*/ 	.byte	0x03, 0x50
        /*007a*/ 	.short	0x0000


	//----- nvinfo : EIATTR_MAXREG_COUNT
	.align		4
        /*007c*/ 	.byte	0x03, 0x1b
        /*007e*/ 	.short	0x00ff


	//----- nvinfo : EIATTR_EXIT_INSTR_OFFSETS
	.align		4
        /*0080*/ 	.byte	0x04, 0x1c
        /*0082*/ 	.short	(.L_27 - .L_26)


	//   ....[0]....
.L_26:
        /*0084*/ 	.word	0x000002d0


	//----- nvinfo : EIATTR_REQNTID
	.align		4
.L_27:
        /*0088*/ 	.byte	0x04, 0x10
        /*008a*/ 	.short	(.L_29 - .L_28)
.L_28:
        /*008c*/ 	.word	0x00000080
        /*0090*/ 	.word	0x00000001
        /*0094*/ 	.word	0x00000001


	//----- nvinfo : EIATTR_CBANK_PARAM_SIZE
	.align		4
.L_29:
        /*0098*/ 	.byte	0x03, 0x19
        /*009a*/ 	.short	0x0034


	//----- nvinfo : EIATTR_PARAM_CBANK
	.align		4
        /*009c*/ 	.byte	0x04, 0x0a
        /*009e*/ 	.short	(.L_31 - .L_30)
	.align		4
.L_30:
        /*00a0*/ 	.word	index@(.nv.constant0.triton_poi_fused__native_batch_norm_legit_no_training_add_17)
        /*00a4*/ 	.short	0x0210
        /*00a6*/ 	.short	0x0034


	//----- nvinfo : EIATTR_SW_WAR
	.align		4
.L_31:
        /*00a8*/ 	.byte	0x04, 0x36
        /*00aa*/ 	.short	(.L_33 - .L_32)
.L_32:
        /*00ac*/ 	.word	0x00000008
.L_33:


//--------------------- .nv.callgraph             --------------------------
	.section	.nv.callgraph,"",@"SHT_CUDA_CALLGRAPH"
	.align	4
	.sectionentsize	8
	.align		4
        /*0000*/ 	.word	0x00000000
	.align		4
        /*0004*/ 	.word	0xffffffff
	.align		4
        /*0008*/ 	.word	0x00000000
	.align		4
        /*000c*/ 	.word	0xfffffffe
	.align		4
        /*0010*/ 	.word	0x00000000
	.align		4
        /*0014*/ 	.word	0xfffffffd
	.align		4
        /*0018*/ 	.word	0x00000000
	.align		4
        /*001c*/ 	.word	0xfffffffc


//--------------------- .nv.constant4             --------------------------
	.section	.nv.constant4,"a",@progbits
	.align	8
	.align		8
.nv.constant4:
        /*0000*/ 	.dword	_$_str
	.align		8
        /*0008*/ 	.dword	_$_str_$_2


//--------------------- .text.triton_poi_fused__native_batch_norm_legit_no_training_add_17 --------------------------
	.section	.text.triton_poi_fused__native_batch_norm_legit_no_training_add_17,"ax",@progbits
	.align	128
        .global         triton_poi_fused__native_batch_norm_legit_no_training_add_17
        .type           triton_poi_fused__native_batch_norm_legit_no_training_add_17,@function
        .size           triton_poi_fused__native_batch_norm_legit_no_training_add_17,(.L_x_1 - triton_poi_fused__native_batch_norm_legit_no_training_add_17)
        .other          triton_poi_fused__native_batch_norm_legit_no_training_add_17,@"STO_CUDA_ENTRY STV_DEFAULT"
triton_poi_fused__native_batch_norm_legit_no_training_add_17:
.text.triton_poi_fused__native_batch_norm_legit_no_training_add_17:
[----:B------:R-:W-:Y:S01]  /*0000*/  LDC R1, c[0x0][0x28] ;  /* 0x00000a00ff017b82 */ /* 0x000fe20000000800 */
[----:B------:R-:W1:Y:S07]  /*0010*/  S2R R0, SR_TID.X ;  /* 0x0000000000007919 */ /* 0x000e6e0000002100 */
[----:B------:R-:W2:Y:S01]  /*0020*/  LDC.64 R8, c[0x0][0x228] ;  /* 0x00008a00ff087b82 */ /* 0x000ea20000000a00 */
[----:B------:R-:W-:Y:S01]  /*0030*/  ULDC.64 UR4, c[0x0][0x208] ;  /* 0x0000820000047ab9 */ /* 0x000fe20000000a00 */
[----:B------:R-:W3:Y:S06]  /*0040*/  S2R R3, SR_CTAID.X ;  /* 0x0000000000037919 */ /* 0x000eec0000002500 */
[----:B------:R-:W4:Y:S08]  /*0050*/  LDC.64 R4, c[0x0][0x218] ;  /* 0x00008600ff047b82 */ /* 0x000f300000000a00 */
[----:B------:R-:W5:Y:S08]  /*0060*/  LDC.64 R6, c[0x0][0x220] ;  /* 0x00008800ff067b82 */ /* 0x000f700000000a00 */
[----:B------:R-:W5:Y:S01]  /*0070*/  LDC.64 R10, c[0x0][0x230] ;  /* 0x00008c00ff0a7b82 */ /* 0x000f620000000a00 */
[----:B-1----:R-:W-:-:S07]  /*0080*/  LOP3.LUT R0, R0, 0x7f, RZ, 0xc0, !PT ;  /* 0x0000007f00007812 */ /* 0x002fce00078ec0ff */
[----:B------:R-:W1:Y:S01]  /*0090*/  LDC.64 R12, c[0x0][0x238] ;  /* 0x00008e00ff0c7b82 */ /* 0x000e620000000a00 */
[----:B---3--:R-:W-:Y:S02]  /*00a0*/  SHF.R.S32.HI R2, RZ, 0x18, R3 ;  /* 0x00000018ff027819 */ /* 0x008fe40000011403 */
[----:B------:R-:W-:Y:S02]  /*00b0*/  LEA R0, R3, R0, 0x7 ;  /* 0x0000000003007211 */ /* 0x000fe400078e38ff */
[----:B------:R-:W-:-:S04]  /*00c0*/  SGXT R3, R2, 0x1 ;  /* 0x000000010203781a */ /* 0x000fc80000000200 */
[----:B------:R-:W-:-:S04]  /*00d0*/  LEA.HI R3, R3, R0, RZ, 0x5 ;  /* 0x0000000003037211 */ /* 0x000fc800078f28ff */
[----:B------:R-:W-:-:S04]  /*00e0*/  LOP3.LUT R3, R3, 0xffffffe0, RZ, 0xc0, !PT ;  /* 0xffffffe003037812 */ /* 0x000fc800078ec0ff */
[----:B------:R-:W-:Y:S02]  /*00f0*/  IADD3 R15, R0, -R3, RZ ;  /* 0x80000003000f7210 */ /* 0x000fe40007ffe0ff */
[----:B------:R-:W3:Y:S03]  /*0100*/  LDC.64 R2, c[0x0][0x210] ;  /* 0x00008400ff027b82 */ /* 0x000ee60000000a00 */
[----:B--2---:R-:W-:-:S05]  /*0110*/  IMAD.WIDE R8, R15, 0x4, R8 ;  /* 0x000000040f087825 */ /* 0x004fca00078e0208 */
[----:B------:R1:W2:Y:S01]  /*0120*/  LDG.E.EL R14, desc[UR4][R8.64] ;  /* 0x00000004080e7981 */ /* 0x0002a2000c2e1900 */
[----:B----4-:R-:W-:-:S04]  /*0130*/  IMAD.WIDE R4, R0, 0x4, R4 ;  /* 0x0000000400047825 */ /* 0x010fc800078e0204 */
[C---:B-----5:R-:W-:Y:S02]  /*0140*/  IMAD.WIDE R6, R15.reuse, 0x4, R6 ;  /* 0x000000040f067825 */ /* 0x060fe400078e0206 */
[----:B------:R4:W5:Y:S02]  /*0150*/  LDG.E R4, desc[UR4][R4.64] ;  /* 0x0000000404047981 */ /* 0x000964000c1e1900 */
[C---:B0-----:R-:W-:Y:S02]  /*0160*/  IMAD.WIDE R10, R15.reuse, 0x4, R10 ;  /* 0x000000040f0a7825 */ /* 0x041fe400078e020a */
[----:B------:R-:W5:Y:S02]  /*0170*/  LDG.E.EL R7, desc[UR4][R6.64] ;  /* 0x0000000406077981 */ /* 0x000f64000c2e1900 */
[----:B-1----:R-:W-:Y:S02]  /*0180*/  IMAD.WIDE R8, R15, 0x4, R12 ;  /* 0x000000040f087825 */ /* 0x002fe400078e020c */
[----:B------:R-:W5:Y:S02]  /*0190*/  LDG.E.EL R10, desc[UR4][R10.64] ;  /* 0x000000040a0a7981 */ /* 0x000f64000c2e1900 */
[----:B---3--:R-:W-:-:S02]  /*01a0*/  IMAD.WIDE R2, R0, 0x4, R2 ;  /* 0x0000000400027825 */ /* 0x008fc400078e0202 */
[----:B------:R-:W3:Y:S04]  /*01b0*/  LDG.E.EL R9, desc[UR4][R8.64] ;  /* 0x0000000408097981 */ /* 0x000ee8000c2e1900 */
[----:B------:R-:W3:Y:S01]  /*01c0*/  LDG.E R0, desc[UR4][R2.64] ;  /* 0x0000000402007981 */ /* 0x000ee2000c1e1900 */
[----:B----4-:R-:W-:Y:S01]  /*01d0*/  HFMA2.MMA R5, -RZ, RZ, 1.625, 0 ;  /* 0x3e800000ff057435 */ /* 0x010fe200000001ff */
[----:B--2---:R-:W-:-:S04]  /*01e0*/  FADD R14, R14, 9.9999997473787516356e-06 ;  /* 0x3727c5ac0e0e7421 */ /* 0x004fc80000000000 */
[----:B------:R-:W0:Y:S01]  /*01f0*/  MUFU.SQRT R12, R14 ;  /* 0x0000000e000c7308 */ /* 0x000e220000002000 */
[----:B-----5:R-:W-:Y:S01]  /*0200*/  FADD R4, R4, -R7 ;  /* 0x8000000704047221 */ /* 0x020fe20000000000 */
[C---:B0-----:R-:W-:Y:S02]  /*0210*/  FSETP.GT.AND P0, PT, R12.reuse, 8.50705917302346158658e+37, PT ;  /* 0x7e8000000c00780b */ /* 0x041fe40003f04000 */
[----:B------:R-:W-:Y:S02]  /*0220*/  FSETP.GEU.AND P1, PT, R12, 1.175494350822287508e-38, PT ;  /* 0x008000000c00780b */ /* 0x000fe40003f2e000 */
[----:B------:R-:W-:-:S09]  /*0230*/  FSEL R5, R5, 1, P0 ;  /* 0x3f80000005057808 */ /* 0x000fd20000000000 */
[----:B------:R-:W-:Y:S02]  /*0240*/  @P0 FMUL R12, R12, 0.25 ;  /* 0x3e8000000c0c0820 */ /* 0x000fe40000400000 */
[----:B------:R-:W-:Y:S02]  /*0250*/  @!P1 FMUL R5, R5, 16777216 ;  /* 0x4b80000005059820 */ /* 0x000fe40000400000 */
[----:B------:R-:W-:-:S06]  /*0260*/  @!P1 FMUL R12, R12, 16777216 ;  /* 0x4b8000000c0c9820 */ /* 0x000fcc0000400000 */
[----:B------:R-:W0:Y:S02]  /*0270*/  MUFU.RCP R12, R12 ;  /* 0x0000000c000c7308 */ /* 0x000e240000001000 */
[----:B0-----:R-:W-:-:S04]  /*0280*/  FMUL R5, R12, R5 ;  /* 0x000000050c057220 */ /* 0x001fc80000400000 */
[----:B------:R-:W-:-:S04]  /*0290*/  FMUL R4, R4, R5 ;  /* 0x0000000504047220 */ /* 0x000fc80000400000 */
[----:B---3--:R-:W-:-:S04]  /*02a0*/  FFMA R9, R10, R4, R9 ;  /* 0x000000040a097223 */ /* 0x008fc80000000009 */
[----:B------:R-:W-:-:S05]  /*02b0*/  FADD R9, R0, R9 ;  /* 0x0000000900097221 */ /* 0x000fca0000000000 */
[----:B------:R-:W-:Y:S01]  /*02c0*/  STG.E desc[UR4][R2.64], R9 ;  /* 0x0000000902007986 */ /* 0x000fe2000c101904 */
[----:B------:R-:W-:Y:S05]  /*02d0*/  EXIT ;  /* 0x000000000000794d */ /* 0x000fea0003800000 */
.L_x_0:
[----:B------:R-:W-:-:S00]  /*02e0*/  BRA `(.L_x_0) ;  /* 0xfffffffc00fc7947 */ /* 0x000fc0000383ffff */
[----:B------:R-:W-:-:S00]  /*02f0*/  NOP ;  /* 0x0000000000007918 */ /* 0x000fc00000000000 */
        /* <DEDUP_REMOVED lines=8> */
.L_x_1:


//--------------------- .nv.global.init           --------------------------
	.section	.nv.global.init,"aw",@progbits
.nv.global.init:
	.type		_$_str,@object
	.size		_$_str,(_$_str_$_2 - _$_str)
_$_str:
        /*0000*/ 	.byte	0x5f, 0x5f, 0x43, 0x55, 0x44, 0x41, 0x5f, 0x46, 0x54, 0x5a, 0x00
	.type		_$_str_$_2,@object
	.size		_$_str_$_2,(.L_1 - _$_str_$_2)
_$_str_$_2:
        /*000b*/ 	.byte	0x5f, 0x5f, 0x43, 0x55, 0x44, 0x41, 0x5f, 0x50, 0x52, 0x45, 0x43, 0x5f, 0x53, 0x51, 0x52, 0x54
        /*001b*/ 	.byte	0x00
.L_1:


//--------------------- .nv.constant0.triton_poi_fused__native_batch_norm_legit_no_training_add_17 --------------------------
	.section	.nv.constant0.triton_poi_fused__native_batch_norm_legit_no_training_add_17,"a",@progbits
	.sectionflags	@""
	.align	4
.nv.constant0.triton_poi_fused__native_batch_norm_legit_no_training_add_17:
	.zero		580
